//
// Generated by NVIDIA NVVM Compiler
//
// Compiler Build ID: CL-36424714
// Cuda compilation tools, release 13.0, V13.0.88
// Based on NVVM 20.0.0
//

.version 9.0
.target sm_100
.address_size 64

	// .globl	_Z23reverse_sequence_kernelPKfPfPKiii

.visible .entry _Z23reverse_sequence_kernelPKfPfPKiii(
	.param .u64 .ptr .align 1 _Z23reverse_sequence_kernelPKfPfPKiii_param_0,
	.param .u64 .ptr .align 1 _Z23reverse_sequence_kernelPKfPfPKiii_param_1,
	.param .u64 .ptr .align 1 _Z23reverse_sequence_kernelPKfPfPKiii_param_2,
	.param .u32 _Z23reverse_sequence_kernelPKfPfPKiii_param_3,
	.param .u32 _Z23reverse_sequence_kernelPKfPfPKiii_param_4
)
{
	.reg .pred 	%p<4>;
	.reg .b32 	%r<20>;
	.reg .b32 	%f<2>;
	.reg .b64 	%rd<20>;

	ld.param.u64 	%rd9, [_Z23reverse_sequence_kernelPKfPfPKiii_param_0];
	ld.param.u64 	%rd10, [_Z23reverse_sequence_kernelPKfPfPKiii_param_1];
	ld.param.u64 	%rd11, [_Z23reverse_sequence_kernelPKfPfPKiii_param_2];
	ld.param.u32 	%r11, [_Z23reverse_sequence_kernelPKfPfPKiii_param_3];
	ld.param.u32 	%r10, [_Z23reverse_sequence_kernelPKfPfPKiii_param_4];
	mov.u32 	%r12, %ctaid.x;
	mov.u32 	%r1, %ntid.x;
	mov.u32 	%r13, %tid.x;
	mad.lo.s32 	%r19, %r12, %r1, %r13;
	mul.lo.s32 	%r3, %r10, %r11;
	setp.ge.s32 	%p1, %r19, %r3;
	@%p1 bra 	$L__BB0_6;
	mov.u32 	%r14, %nctaid.x;
	mul.lo.s32 	%r4, %r1, %r14;
	cvta.to.global.u64 	%rd1, %rd11;
	cvta.to.global.u64 	%rd2, %rd9;
	cvta.to.global.u64 	%rd3, %rd10;
$L__BB0_2:
	div.s32 	%r6, %r19, %r10;
	mul.lo.s32 	%r15, %r6, %r10;
	sub.s32 	%r7, %r19, %r15;
	mul.wide.s32 	%rd12, %r6, 4;
	add.s64 	%rd13, %rd1, %rd12;
	ld.global.nc.u32 	%r8, [%rd13];
	setp.ge.s32 	%p2, %r7, %r8;
	@%p2 bra 	$L__BB0_4;
	not.b32 	%r16, %r7;
	mad.lo.s32 	%r17, %r6, %r10, %r16;
	add.s32 	%r18, %r17, %r8;
	cvt.s64.s32 	%rd19, %r18;
	cvt.s64.s32 	%rd18, %r19;
	bra.uni 	$L__BB0_5;
$L__BB0_4:
	cvt.s64.s32 	%rd18, %r19;
	mov.u64 	%rd19, %rd18;
$L__BB0_5:
	shl.b64 	%rd14, %rd19, 2;
	add.s64 	%rd15, %rd2, %rd14;
	ld.global.nc.f32 	%f1, [%rd15];
	shl.b64 	%rd16, %rd18, 2;
	add.s64 	%rd17, %rd3, %rd16;
	st.global.f32 	[%rd17], %f1;
	add.s32 	%r19, %r19, %r4;
	setp.lt.s32 	%p3, %r19, %r3;
	@%p3 bra 	$L__BB0_2;
$L__BB0_6:
	ret;

}


// ===== COMPILED SASS (sm_100) =====

	.target	sm_100

	.elftype	@"ET_EXEC"


//--------------------- .note.nv.tkinfo           --------------------------
	.section	.note.nv.tkinfo,"",@"SHT_NOTE"
	.sectionflags	@"SHF_NOTE_NV_TKINFO"
	.tkinfo
        /*0018*/ 	.word	0x00000002
        /*0030*/ 	.string	""
        /*0030*/ 	.string	"ptxas"
        /*0030*/ 	.string	"Cuda compilation tools, release 13.0, V13.0.88"
        /*0030*/ 	.string	"Build cuda_13.0.r13.0/compiler.36424714_0"
        /*0030*/ 	.string	"-arch sm_100 -m 64 "



//--------------------- .note.nv.cuinfo           --------------------------
	.section	.note.nv.cuinfo,"",@"SHT_NOTE"
	.sectionflags	@"SHF_NOTE_NV_CUINFO"
        /*0018*/ 	.short	0x0002
        /*001a*/ 	.short	0x0064
        /*001c*/ 	.short	0x0082
	.zero		2


//--------------------- .nv.info                  --------------------------
	.section	.nv.info,"",@"SHT_CUDA_INFO"
	.align	4


	//----- nvinfo : EIATTR_REGCOUNT
	.align		4
        /*0000*/ 	.byte	0x04, 0x2f
        /*0002*/ 	.short	(.L_1 - .L_0)
	.align		4
.L_0:
        /*0004*/ 	.word	index@(_Z23reverse_sequence_kernelPKfPfPKiii)
        /*0008*/ 	.word	0x00000012


	//----- nvinfo : EIATTR_FRAME_SIZE
	.align		4
.L_1:
        /*000c*/ 	.byte	0x04, 0x11
        /*000e*/ 	.short	(.L_3 - .L_2)
	.align		4
.L_2:
        /*0010*/ 	.word	index@(_Z23reverse_sequence_kernelPKfPfPKiii)
        /*0014*/ 	.word	0x00000000


	//----- nvinfo : EIATTR_MIN_STACK_SIZE
	.align		4
.L_3:
        /*0018*/ 	.byte	0x04, 0x12
        /*001a*/ 	.short	(.L_5 - .L_4)
	.align		4
.L_4:
        /*001c*/ 	.word	index@(_Z23reverse_sequence_kernelPKfPfPKiii)
        /*0020*/ 	.word	0x00000000
.L_5:


//--------------------- .nv.compat                --------------------------
	.section	.nv.compat,"",@"SHT_CUDA_COMPAT_INFO"
	.align	4
        /*0000*/ 	.byte	0x02, 0x09, 0x00, 0x00, 0x02, 0x02, 0x01, 0x00, 0x02, 0x05, 0x05, 0x00, 0x03, 0x07, 0x01, 0x01
        /*0010*/ 	.byte	0x02, 0x03, 0x00, 0x00, 0x02, 0x06, 0x01, 0x00, 0x04, 0x0b, 0x08, 0x00, 0x09, 0x00, 0x00, 0x00
        /*0020*/ 	.byte	0x00, 0x00, 0x00, 0x00


//--------------------- .nv.info._Z23reverse_sequence_kernelPKfPfPKiii --------------------------
	.section	.nv.info._Z23reverse_sequence_kernelPKfPfPKiii,"",@"SHT_CUDA_INFO"
	.sectionflags	@""
	.align	4


	//----- nvinfo : EIATTR_CUDA_API_VERSION
	.align		4
        /*0000*/ 	.byte	0x04, 0x37
        /*0002*/ 	.short	(.L_7 - .L_6)
.L_6:
        /*0004*/ 	.word	0x00000082


	//----- nvinfo : EIATTR_KPARAM_INFO
	.align		4
.L_7:
        /*0008*/ 	.byte	0x04, 0x17
        /*000a*/ 	.short	(.L_9 - .L_8)
.L_8:
        /*000c*/ 	.word	0x00000000
        /*0010*/ 	.short	0x0004
        /*0012*/ 	.short	0x001c
        /*0014*/ 	.byte	0x00, 0xf0, 0x11, 0x00


	//----- nvinfo : EIATTR_KPARAM_INFO
	.align		4
.L_9:
        /*0018*/ 	.byte	0x04, 0x17
        /*001a*/ 	.short	(.L_11 - .L_10)
.L_10:
        /*001c*/ 	.word	0x00000000
        /*0020*/ 	.short	0x0003
        /*0022*/ 	.short	0x0018
        /*0024*/ 	.byte	0x00, 0xf0, 0x11, 0x00


	//----- nvinfo : EIATTR_KPARAM_INFO
	.align		4
.L_11:
        /*0028*/ 	.byte	0x04, 0x17
        /*002a*/ 	.short	(.L_13 - .L_12)
.L_12:
        /*002c*/ 	.word	0x00000000
        /*0030*/ 	.short	0x0002
        /*0032*/ 	.short	0x0010
        /*0034*/ 	.byte	0x00, 0xf5, 0x21, 0x00


	//----- nvinfo : EIATTR_KPARAM_INFO
	.align		4
.L_13:
        /*0038*/ 	.byte	0x04, 0x17
        /*003a*/ 	.short	(.L_15 - .L_14)
.L_14:
        /*003c*/ 	.word	0x00000000
        /*0040*/ 	.short	0x0001
        /*0042*/ 	.short	0x0008
        /*0044*/ 	.byte	0x00, 0xf5, 0x21, 0x00


	//----- nvinfo : EIATTR_KPARAM_INFO
	.align		4
.L_15:
        /*0048*/ 	.byte	0x04, 0x17
        /*004a*/ 	.short	(.L_17 - .L_16)
.L_16:
        /*004c*/ 	.word	0x00000000
        /*0050*/ 	.short	0x0000
        /*0052*/ 	.short	0x0000
        /*0054*/ 	.byte	0x00, 0xf5, 0x21, 0x00


	//----- nvinfo : EIATTR_SPARSE_MMA_MASK
	.align		4
.L_17:
        /*0058*/ 	.byte	0x03, 0x50
        /*005a*/ 	.short	0x0000


	//----- nvinfo : EIATTR_MAXREG_COUNT
	.align		4
        /*005c*/ 	.byte	0x03, 0x1b
        /*005e*/ 	.short	0x00ff


	//----- nvinfo : EIATTR_MERCURY_ISA_VERSION
	.align		4
        /*0060*/ 	.byte	0x03, 0x5f
        /*0062*/ 	.short	0x0101


	//----- nvinfo : EIATTR_VRC_CTA_INIT_COUNT
	.align		4
        /*0064*/ 	.byte	0x02, 0x4a
	.zero		1
	.zero		1


	//----- nvinfo : EIATTR_EXIT_INSTR_OFFSETS
	.align		4
        /*0068*/ 	.byte	0x04, 0x1c
        /*006a*/ 	.short	(.L_19 - .L_18)


	//   ....[0]....
.L_18:
        /*006c*/ 	.word	0x00000080


	//   ....[1]....
        /*0070*/ 	.word	0x00000410


	//----- nvinfo : EIATTR_CRS_STACK_SIZE
	.align		4
.L_19:
        /*0074*/ 	.byte	0x04, 0x1e
        /*0076*/ 	.short	(.L_21 - .L_20)
.L_20:
        /*0078*/ 	.word	0x00000000


	//----- nvinfo : EIATTR_CBANK_PARAM_SIZE
	.align		4
.L_21:
        /*007c*/ 	.byte	0x03, 0x19
        /*007e*/ 	.short	0x0020


	//----- nvinfo : EIATTR_PARAM_CBANK
	.align		4
        /*0080*/ 	.byte	0x04, 0x0a
        /*0082*/ 	.short	(.L_23 - .L_22)
	.align		4
.L_22:
        /*0084*/ 	.word	index@(.nv.constant0._Z23reverse_sequence_kernelPKfPfPKiii)
        /*0088*/ 	.short	0x0380
        /*008a*/ 	.short	0x0020


	//----- nvinfo : EIATTR_SW_WAR
	.align		4
.L_23:
        /*008c*/ 	.byte	0x04, 0x36
        /*008e*/ 	.short	(.L_25 - .L_24)
.L_24:
        /*0090*/ 	.word	0x00000008
.L_25:


//--------------------- .nv.callgraph             --------------------------
	.section	.nv.callgraph,"",@"SHT_CUDA_CALLGRAPH"
	.align	4
	.sectionentsize	8
	.align		4
        /*0000*/ 	.word	0x00000000
	.align		4
        /*0004*/ 	.word	0xffffffff
	.align		4
        /*0008*/ 	.word	0x00000000
	.align		4
        /*000c*/ 	.word	0xfffffffe
	.align		4
        /*0010*/ 	.word	0x00000000
	.align		4
        /*0014*/ 	.word	0xfffffffd
	.align		4
        /*0018*/ 	.word	0x00000000
	.align		4
        /*001c*/ 	.word	0xfffffffc


//--------------------- .text._Z23reverse_sequence_kernelPKfPfPKiii --------------------------
	.section	.text._Z23reverse_sequence_kernelPKfPfPKiii,"ax",@progbits
	.align	128
        .global         _Z23reverse_sequence_kernelPKfPfPKiii
        .type           _Z23reverse_sequence_kernelPKfPfPKiii,@function
        .size           _Z23reverse_sequence_kernelPKfPfPKiii,(.L_x_2 - _Z23reverse_sequence_kernelPKfPfPKiii)
        .other          _Z23reverse_sequence_kernelPKfPfPKiii,@"STO_CUDA_ENTRY STV_DEFAULT"
_Z23reverse_sequence_kernelPKfPfPKiii:
.text._Z23reverse_sequence_kernelPKfPfPKiii:
[----:B------:R-:W-:Y:S01]  /*0000*/  LDC R1, c[0x0][0x37c] ;  /* 0x0000df00ff017b82 */ /* 0x000fe20000000800 */
[----:B------:R-:W0:Y:S07]  /*0010*/  S2R R3, SR_TID.X ;  /* 0x0000000000037919 */ /* 0x000e2e0000002100 */
[----:B------:R-:W0:Y:S08]  /*0020*/  S2UR UR4, SR_CTAID.X ;  /* 0x00000000000479c3 */ /* 0x000e300000002500 */
[----:B------:R-:W0:Y:S08]  /*0030*/  LDC R10, c[0x0][0x360] ;  /* 0x0000d800ff0a7b82 */ /* 0x000e300000000800 */
[----:B------:R-:W1:Y:S01]  /*0040*/  LDC.64 R4, c[0x0][0x398] ;  /* 0x0000e600ff047b82 */ /* 0x000e620000000a00 */
[----:B0-----:R-:W-:-:S02]  /*0050*/  IMAD R8, R10, UR4, R3 ;  /* 0x000000040a087c24 */ /* 0x001fc4000f8e0203 */
[----:B-1----:R-:W-:-:S05]  /*0060*/  IMAD R0, R5, R4, RZ ;  /* 0x0000000405007224 */ /* 0x002fca00078e02ff */
[----:B------:R-:W-:-:S13]  /*0070*/  ISETP.GE.AND P0, PT, R8, R0, PT ;  /* 0x000000000800720c */ /* 0x000fda0003f06270 */
[----:B------:R-:W-:Y:S05]  /*0080*/  @P0 EXIT ;  /* 0x000000000000094d */ /* 0x000fea0003800000 */
[----:B------:R-:W-:Y:S01]  /*0090*/  IABS R4, R5 ;  /* 0x0000000500047213 */ /* 0x000fe20000000000 */
[----:B------:R-:W0:Y:S01]  /*00a0*/  LDC.64 R2, c[0x0][0x390] ;  /* 0x0000e400ff027b82 */ /* 0x000e220000000a00 */
[----:B------:R-:W1:Y:S01]  /*00b0*/  LDCU UR4, c[0x0][0x370] ;  /* 0x00006e00ff0477ac */ /* 0x000e620008000800 */
[----:B------:R-:W-:Y:S01]  /*00c0*/  IMAD.MOV.U32 R6, RZ, RZ, RZ ;  /* 0x000000ffff067224 */ /* 0x000fe200078e00ff */
[----:B------:R-:W2:Y:S01]  /*00d0*/  I2F.RP R9, R4 ;  /* 0x0000000400097306 */ /* 0x000ea20000209400 */
[----:B------:R-:W3:Y:S04]  /*00e0*/  LDCU.64 UR6, c[0x0][0x358] ;  /* 0x00006b00ff0677ac */ /* 0x000ee80008000a00 */
[----:B------:R-:W4:Y:S01]  /*00f0*/  LDC R5, c[0x0][0x39c] ;  /* 0x0000e700ff057b82 */ /* 0x000f220000000800 */
[----:B------:R-:W0:Y:S02]  /*0100*/  LDCU.128 UR8, c[0x0][0x380] ;  /* 0x00007000ff0877ac */ /* 0x000e240008000c00 */
[----:B--2---:R-:W2:Y:S02]  /*0110*/  MUFU.RCP R9, R9 ;  /* 0x0000000900097308 */ /* 0x004ea40000001000 */
[----:B--2---:R-:W-:-:S06]  /*0120*/  VIADD R7, R9, 0xffffffe ;  /* 0x0ffffffe09077836 */ /* 0x004fcc0000000000 */
[----:B------:R-:W2:Y:S02]  /*0130*/  F2I.FTZ.U32.TRUNC.NTZ R7, R7 ;  /* 0x0000000700077305 */ /* 0x000ea4000021f000 */
[----:B--2---:R-:W-:-:S04]  /*0140*/  IMAD.MOV R11, RZ, RZ, -R7 ;  /* 0x000000ffff0b7224 */ /* 0x004fc800078e0a07 */
[----:B------:R-:W-:-:S04]  /*0150*/  IMAD R11, R11, R4, RZ ;  /* 0x000000040b0b7224 */ /* 0x000fc800078e02ff */
[----:B------:R-:W-:-:S04]  /*0160*/  IMAD.HI.U32 R6, R7, R11, R6 ;  /* 0x0000000b07067227 */ /* 0x000fc800078e0006 */
[----:B01-34-:R-:W-:-:S07]  /*0170*/  IMAD R7, R10, UR4, RZ ;  /* 0x000000040a077c24 */ /* 0x01bfce000f8e02ff */
.L_x_0:
[----:B------:R-:W-:Y:S02]  /*0180*/  IABS R11, R8 ;  /* 0x00000008000b7213 */ /* 0x000fe40000000000 */
[----:B0-----:R-:W-:-:S03]  /*0190*/  IABS R12, R5 ;  /* 0x00000005000c7213 */ /* 0x001fc60000000000 */
[----:B------:R-:W-:-:S05]  /*01a0*/  IMAD.HI.U32 R9, R6, R11, RZ ;  /* 0x0000000b06097227 */ /* 0x000fca00078e00ff */
[----:B------:R-:W-:-:S05]  /*01b0*/  IADD3 R10, PT, PT, -R9, RZ, RZ ;  /* 0x000000ff090a7210 */ /* 0x000fca0007ffe1ff */
[----:B------:R-:W-:Y:S01]  /*01c0*/  IMAD R11, R12, R10, R11 ;  /* 0x0000000a0c0b7224 */ /* 0x000fe200078e020b */
[----:B------:R-:W-:-:S04]  /*01d0*/  LOP3.LUT R10, R8, R5, RZ, 0x3c, !PT ;  /* 0x00000005080a7212 */ /* 0x000fc800078e3cff */
[----:B------:R-:W-:Y:S02]  /*01e0*/  ISETP.GT.U32.AND P2, PT, R4, R11, PT ;  /* 0x0000000b0400720c */ /* 0x000fe40003f44070 */
[----:B------:R-:W-:-:S11]  /*01f0*/  ISETP.GE.AND P1, PT, R10, RZ, PT ;  /* 0x000000ff0a00720c */ /* 0x000fd60003f26270 */
[----:B------:R-:W-:Y:S02]  /*0200*/  @!P2 IMAD.IADD R11, R11, 0x1, -R12 ;  /* 0x000000010b0ba824 */ /* 0x000fe400078e0a0c */
[----:B------:R-:W-:Y:S01]  /*0210*/  @!P2 VIADD R9, R9, 0x1 ;  /* 0x000000010909a836 */ /* 0x000fe20000000000 */
[----:B------:R-:W-:Y:S02]  /*0220*/  ISETP.NE.AND P2, PT, R5, RZ, PT ;  /* 0x000000ff0500720c */ /* 0x000fe40003f45270 */
[----:B------:R-:W-:-:S13]  /*0230*/  ISETP.GE.U32.AND P0, PT, R11, R4, PT ;  /* 0x000000040b00720c */ /* 0x000fda0003f06070 */
[----:B------:R-:W-:-:S05]  /*0240*/  @P0 IADD3 R9, PT, PT, R9, 0x1, RZ ;  /* 0x0000000109090810 */ /* 0x000fca0007ffe0ff */
[----:B------:R-:W-:-:S04]  /*0250*/  IMAD.MOV.U32 R13, RZ, RZ, R9 ;  /* 0x000000ffff0d7224 */ /* 0x000fc800078e0009 */
[----:B------:R-:W-:Y:S01]  /*0260*/  @!P1 IMAD.MOV R13, RZ, RZ, -R13 ;  /* 0x000000ffff0d9224 */ /* 0x000fe200078e0a0d */
[----:B------:R-:W-:-:S05]  /*0270*/  @!P2 LOP3.LUT R13, RZ, R5, RZ, 0x33, !PT ;  /* 0x00000005ff0da212 */ /* 0x000fca00078e33ff */
[----:B------:R-:W-:-:S06]  /*0280*/  IMAD.WIDE R10, R13, 0x4, R2 ;  /* 0x000000040d0a7825 */ /* 0x000fcc00078e0202 */
[----:B------:R-:W2:Y:S01]  /*0290*/  LDG.E.CONSTANT R10, desc[UR6][R10.64] ;  /* 0x000000060a0a7981 */ /* 0x000ea2000c1e9900 */
[----:B------:R-:W-:-:S05]  /*02a0*/  IADD3 R9, PT, PT, -R13, RZ, RZ ;  /* 0x000000ff0d097210 */ /* 0x000fca0007ffe1ff */
[----:B------:R-:W-:-:S05]  /*02b0*/  IMAD R9, R5, R9, R8 ;  /* 0x0000000905097224 */ /* 0x000fca00078e0208 */
[----:B--2---:R-:W-:-:S13]  /*02c0*/  ISETP.GE.AND P0, PT, R9, R10, PT ;  /* 0x0000000a0900720c */ /* 0x004fda0003f06270 */
[----:B------:R-:W-:Y:S02]  /*02d0*/  @!P0 LOP3.LUT R12, RZ, R9, RZ, 0x33, !PT ;  /* 0x00000009ff0c8212 */ /* 0x000fe400078e33ff */
[----:B------:R-:W-:-:S03]  /*02e0*/  SHF.R.S32.HI R9, RZ, 0x1f, R8 ;  /* 0x0000001fff097819 */ /* 0x000fc60000011408 */
[----:B------:R-:W-:-:S04]  /*02f0*/  @!P0 IMAD R12, R13, R5, R12 ;  /* 0x000000050d0c8224 */ /* 0x000fc800078e020c */
[----:B------:R-:W-:-:S05]  /*0300*/  @!P0 IMAD.IADD R12, R10, 0x1, R12 ;  /* 0x000000010a0c8824 */ /* 0x000fca00078e020c */
[----:B------:R-:W-:Y:S01]  /*0310*/  @!P0 SHF.R.S32.HI R13, RZ, 0x1f, R12 ;  /* 0x0000001fff0d8819 */ /* 0x000fe2000001140c */
[----:B------:R-:W-:Y:S01]  /*0320*/  @P0 IMAD.MOV.U32 R12, RZ, RZ, R8 ;  /* 0x000000ffff0c0224 */ /* 0x000fe200078e0008 */
[----:B------:R-:W-:-:S04]  /*0330*/  @P0 MOV R13, R9 ;  /* 0x00000009000d0202 */ /* 0x000fc80000000f00 */
[----:B------:R-:W-:-:S04]  /*0340*/  LEA R14, P1, R12, UR8, 0x2 ;  /* 0x000000080c0e7c11 */ /* 0x000fc8000f8210ff */
[----:B------:R-:W-:-:S06]  /*0350*/  LEA.HI.X R15, R12, UR9, R13, 0x2, P1 ;  /* 0x000000090c0f7c11 */ /* 0x000fcc00088f140d */
[----:B------:R-:W2:Y:S01]  /*0360*/  LDG.E.CONSTANT R15, desc[UR6][R14.64] ;  /* 0x000000060e0f7981 */ /* 0x000ea2000c1e9900 */
[----:B------:R-:W-:Y:S01]  /*0370*/  @!P0 IMAD.MOV.U32 R10, RZ, RZ, R8 ;  /* 0x000000ffff0a8224 */ /* 0x000fe200078e0008 */
[-C--:B------:R-:W-:Y:S01]  /*0380*/  @P0 MOV R10, R8.reuse ;  /* 0x00000008000a0202 */ /* 0x080fe20000000f00 */
[--C-:B------:R-:W-:Y:S01]  /*0390*/  @!P0 IMAD.MOV.U32 R11, RZ, RZ, R9.reuse ;  /* 0x000000ffff0b8224 */ /* 0x100fe200078e0009 */
[----:B------:R-:W-:Y:S01]  /*03a0*/  IADD3 R8, PT, PT, R7, R8, RZ ;  /* 0x0000000807087210 */ /* 0x000fe20007ffe0ff */
[----:B------:R-:W-:Y:S01]  /*03b0*/  @P0 IMAD.MOV.U32 R11, RZ, RZ, R9 ;  /* 0x000000ffff0b0224 */ /* 0x000fe200078e0009 */
[----:B------:R-:W-:-:S04]  /*03c0*/  LEA R12, P0, R10, UR10, 0x2 ;  /* 0x0000000a0a0c7c11 */ /* 0x000fc8000f8010ff */
[----:B------:R-:W-:Y:S02]  /*03d0*/  LEA.HI.X R13, R10, UR11, R11, 0x2, P0 ;  /* 0x0000000b0a0d7c11 */ /* 0x000fe400080f140b */
[----:B------:R-:W-:-:S03]  /*03e0*/  ISETP.GE.AND P0, PT, R8, R0, PT ;  /* 0x000000000800720c */ /* 0x000fc60003f06270 */
[----:B--2---:R0:W-:Y:S10]  /*03f0*/  STG.E desc[UR6][R12.64], R15 ;  /* 0x0000000f0c007986 */ /* 0x0041f4000c101906 */
[----:B------:R-:W-:Y:S05]  /*0400*/  @!P0 BRA `(.L_x_0) ;  /* 0xfffffffc005c8947 */ /* 0x000fea000383ffff */
[----:B------:R-:W-:Y:S05]  /*0410*/  EXIT ;  /* 0x000000000000794d */ /* 0x000fea0003800000 */
.L_x_1:
[----:B------:R-:W-:-:S00]  /*0420*/  BRA `(.L_x_1) ;  /* 0xfffffffc00fc7947 */ /* 0x000fc0000383ffff */
[----:B------:R-:W-:-:S00]  /*0430*/  NOP ;  /* 0x0000000000007918 */ /* 0x000fc00000000000 */
        /* <DEDUP_REMOVED lines=12> */
.L_x_2:


//--------------------- .nv.shared.reserved.0     --------------------------
	.section	.nv.shared.reserved.0,"aw",@nobits
	.weak		__nv_reservedSMEM_offset_0_alias
	.size		__nv_reservedSMEM_offset_0_alias, 0, 64
	.other		__nv_reservedSMEM_offset_0_alias,@"STO_CUDA_RESERVED_SHARED STV_DEFAULT"
__nv_reservedSMEM_offset_0_alias:
	.zero		0
	.zero		64


//--------------------- .nv.constant0._Z23reverse_sequence_kernelPKfPfPKiii --------------------------
	.section	.nv.constant0._Z23reverse_sequence_kernelPKfPfPKiii,"a",@progbits
	.sectionflags	@""
	.align	4
.nv.constant0._Z23reverse_sequence_kernelPKfPfPKiii:
	.zero		928


//--------------------- SYMBOLS --------------------------

	.type		.nv.reservedSmem.offset0,@object
	.size		.nv.reservedSmem.offset0,0x4
